//
// Generated by NVIDIA NVVM Compiler
//
// Compiler Build ID: CL-36424714
// Cuda compilation tools, release 13.0, V13.0.88
// Based on NVVM 20.0.0
//

.version 9.0
.target sm_100
.address_size 64

	// .globl	_Z3addPfS_S_i

.visible .entry _Z3addPfS_S_i(
	.param .u64 .ptr .align 1 _Z3addPfS_S_i_param_0,
	.param .u64 .ptr .align 1 _Z3addPfS_S_i_param_1,
	.param .u64 .ptr .align 1 _Z3addPfS_S_i_param_2,
	.param .u32 _Z3addPfS_S_i_param_3
)
{
	.reg .b32 	%r<5>;
	.reg .b32 	%f<4>;
	.reg .b64 	%rd<11>;

	ld.param.u64 	%rd1, [_Z3addPfS_S_i_param_0];
	ld.param.u64 	%rd2, [_Z3addPfS_S_i_param_1];
	ld.param.u64 	%rd3, [_Z3addPfS_S_i_param_2];
	cvta.to.global.u64 	%rd4, %rd3;
	cvta.to.global.u64 	%rd5, %rd2;
	cvta.to.global.u64 	%rd6, %rd1;
	mov.u32 	%r1, %tid.x;
	mov.u32 	%r2, %ctaid.x;
	mov.u32 	%r3, %ntid.x;
	mad.lo.s32 	%r4, %r2, %r3, %r1;
	mul.wide.s32 	%rd7, %r4, 4;
	add.s64 	%rd8, %rd6, %rd7;
	ld.global.f32 	%f1, [%rd8];
	add.s64 	%rd9, %rd5, %rd7;
	ld.global.f32 	%f2, [%rd9];
	add.f32 	%f3, %f1, %f2;
	add.s64 	%rd10, %rd4, %rd7;
	st.global.f32 	[%rd10], %f3;
	ret;

}


// ===== COMPILED SASS (sm_100) =====

	.target	sm_100

	.elftype	@"ET_EXEC"


//--------------------- .note.nv.tkinfo           --------------------------
	.section	.note.nv.tkinfo,"",@"SHT_NOTE"
	.sectionflags	@"SHF_NOTE_NV_TKINFO"
	.tkinfo
        /*0018*/ 	.word	0x00000002
        /*0030*/ 	.string	""
        /*0030*/ 	.string	"ptxas"
        /*0030*/ 	.string	"Cuda compilation tools, release 13.0, V13.0.88"
        /*0030*/ 	.string	"Build cuda_13.0.r13.0/compiler.36424714_0"
        /*0030*/ 	.string	"-arch sm_100 -m 64 "



//--------------------- .note.nv.cuinfo           --------------------------
	.section	.note.nv.cuinfo,"",@"SHT_NOTE"
	.sectionflags	@"SHF_NOTE_NV_CUINFO"
        /*0018*/ 	.short	0x0002
        /*001a*/ 	.short	0x0064
        /*001c*/ 	.short	0x0082
	.zero		2


//--------------------- .nv.info                  --------------------------
	.section	.nv.info,"",@"SHT_CUDA_INFO"
	.align	4


	//----- nvinfo : EIATTR_REGCOUNT
	.align		4
        /*0000*/ 	.byte	0x04, 0x2f
        /*0002*/ 	.short	(.L_1 - .L_0)
	.align		4
.L_0:
        /*0004*/ 	.word	index@(_Z3addPfS_S_i)
        /*0008*/ 	.word	0x0000000c


	//----- nvinfo : EIATTR_FRAME_SIZE
	.align		4
.L_1:
        /*000c*/ 	.byte	0x04, 0x11
        /*000e*/ 	.short	(.L_3 - .L_2)
	.align		4
.L_2:
        /*0010*/ 	.word	index@(_Z3addPfS_S_i)
        /*0014*/ 	.word	0x00000000


	//----- nvinfo : EIATTR_MIN_STACK_SIZE
	.align		4
.L_3:
        /*0018*/ 	.byte	0x04, 0x12
        /*001a*/ 	.short	(.L_5 - .L_4)
	.align		4
.L_4:
        /*001c*/ 	.word	index@(_Z3addPfS_S_i)
        /*0020*/ 	.word	0x00000000
.L_5:


//--------------------- .nv.compat                --------------------------
	.section	.nv.compat,"",@"SHT_CUDA_COMPAT_INFO"
	.align	4
        /*0000*/ 	.byte	0x02, 0x09, 0x00, 0x00, 0x02, 0x02, 0x01, 0x00, 0x02, 0x05, 0x05, 0x00, 0x03, 0x07, 0x01, 0x01
        /*0010*/ 	.byte	0x02, 0x03, 0x00, 0x00, 0x02, 0x06, 0x01, 0x00, 0x04, 0x0b, 0x08, 0x00, 0x09, 0x00, 0x00, 0x00
        /*0020*/ 	.byte	0x00, 0x00, 0x00, 0x00


//--------------------- .nv.info._Z3addPfS_S_i    --------------------------
	.section	.nv.info._Z3addPfS_S_i,"",@"SHT_CUDA_INFO"
	.sectionflags	@""
	.align	4


	//----- nvinfo : EIATTR_CUDA_API_VERSION
	.align		4
        /*0000*/ 	.byte	0x04, 0x37
        /*0002*/ 	.short	(.L_7 - .L_6)
.L_6:
        /*0004*/ 	.word	0x00000082


	//----- nvinfo : EIATTR_KPARAM_INFO
	.align		4
.L_7:
        /*0008*/ 	.byte	0x04, 0x17
        /*000a*/ 	.short	(.L_9 - .L_8)
.L_8:
        /*000c*/ 	.word	0x00000000
        /*0010*/ 	.short	0x0003
        /*0012*/ 	.short	0x0018
        /*0014*/ 	.byte	0x00, 0xf0, 0x11, 0x00


	//----- nvinfo : EIATTR_KPARAM_INFO
	.align		4
.L_9:
        /*0018*/ 	.byte	0x04, 0x17
        /*001a*/ 	.short	(.L_11 - .L_10)
.L_10:
        /*001c*/ 	.word	0x00000000
        /*0020*/ 	.short	0x0002
        /*0022*/ 	.short	0x0010
        /*0024*/ 	.byte	0x00, 0xf5, 0x21, 0x00


	//----- nvinfo : EIATTR_KPARAM_INFO
	.align		4
.L_11:
        /*0028*/ 	.byte	0x04, 0x17
        /*002a*/ 	.short	(.L_13 - .L_12)
.L_12:
        /*002c*/ 	.word	0x00000000
        /*0030*/ 	.short	0x0001
        /*0032*/ 	.short	0x0008
        /*0034*/ 	.byte	0x00, 0xf5, 0x21, 0x00


	//----- nvinfo : EIATTR_KPARAM_INFO
	.align		4
.L_13:
        /*0038*/ 	.byte	0x04, 0x17
        /*003a*/ 	.short	(.L_15 - .L_14)
.L_14:
        /*003c*/ 	.word	0x00000000
        /*0040*/ 	.short	0x0000
        /*0042*/ 	.short	0x0000
        /*0044*/ 	.byte	0x00, 0xf5, 0x21, 0x00


	//----- nvinfo : EIATTR_SPARSE_MMA_MASK
	.align		4
.L_15:
        /*0048*/ 	.byte	0x03, 0x50
        /*004a*/ 	.short	0x0000


	//----- nvinfo : EIATTR_MAXREG_COUNT
	.align		4
        /*004c*/ 	.byte	0x03, 0x1b
        /*004e*/ 	.short	0x00ff


	//----- nvinfo : EIATTR_MERCURY_ISA_VERSION
	.align		4
        /*0050*/ 	.byte	0x03, 0x5f
        /*0052*/ 	.short	0x0101


	//----- nvinfo : EIATTR_VRC_CTA_INIT_COUNT
	.align		4
        /*0054*/ 	.byte	0x02, 0x4a
	.zero		1
	.zero		1


	//----- nvinfo : EIATTR_EXIT_INSTR_OFFSETS
	.align		4
        /*0058*/ 	.byte	0x04, 0x1c
        /*005a*/ 	.short	(.L_17 - .L_16)


	//   ....[0]....
.L_16:
        /*005c*/ 	.word	0x00000100


	//----- nvinfo : EIATTR_CBANK_PARAM_SIZE
	.align		4
.L_17:
        /*0060*/ 	.byte	0x03, 0x19
        /*0062*/ 	.short	0x001c


	//----- nvinfo : EIATTR_PARAM_CBANK
	.align		4
        /*0064*/ 	.byte	0x04, 0x0a
        /*0066*/ 	.short	(.L_19 - .L_18)
	.align		4
.L_18:
        /*0068*/ 	.word	index@(.nv.constant0._Z3addPfS_S_i)
        /*006c*/ 	.short	0x0380
        /*006e*/ 	.short	0x001c


	//----- nvinfo : EIATTR_SW_WAR
	.align		4
.L_19:
        /*0070*/ 	.byte	0x04, 0x36
        /*0072*/ 	.short	(.L_21 - .L_20)
.L_20:
        /*0074*/ 	.word	0x00000008
.L_21:


//--------------------- .nv.callgraph             --------------------------
	.section	.nv.callgraph,"",@"SHT_CUDA_CALLGRAPH"
	.align	4
	.sectionentsize	8
	.align		4
        /*0000*/ 	.word	0x00000000
	.align		4
        /*0004*/ 	.word	0xffffffff
	.align		4
        /*0008*/ 	.word	0x00000000
	.align		4
        /*000c*/ 	.word	0xfffffffe
	.align		4
        /*0010*/ 	.word	0x00000000
	.align		4
        /*0014*/ 	.word	0xfffffffd
	.align		4
        /*0018*/ 	.word	0x00000000
	.align		4
        /*001c*/ 	.word	0xfffffffc


//--------------------- .text._Z3addPfS_S_i       --------------------------
	.section	.text._Z3addPfS_S_i,"ax",@progbits
	.align	128
        .global         _Z3addPfS_S_i
        .type           _Z3addPfS_S_i,@function
        .size           _Z3addPfS_S_i,(.L_x_1 - _Z3addPfS_S_i)
        .other          _Z3addPfS_S_i,@"STO_CUDA_ENTRY STV_DEFAULT"
_Z3addPfS_S_i:
.text._Z3addPfS_S_i:
[----:B------:R-:W-:Y:S01]  /*0000*/  LDC R1, c[0x0][0x37c] ;  /* 0x0000df00ff017b82 */ /* 0x000fe20000000800 */
[----:B------:R-:W0:Y:S07]  /*0010*/  S2R R9, SR_TID.X ;  /* 0x0000000000097919 */ /* 0x000e2e0000002100 */
[----:B------:R-:W0:Y:S01]  /*0020*/  S2UR UR6, SR_CTAID.X ;  /* 0x00000000000679c3 */ /* 0x000e220000002500 */
[----:B------:R-:W1:Y:S07]  /*0030*/  LDCU.64 UR4, c[0x0][0x358] ;  /* 0x00006b00ff0477ac */ /* 0x000e6e0008000a00 */
[----:B------:R-:W0:Y:S08]  /*0040*/  LDC R0, c[0x0][0x360] ;  /* 0x0000d800ff007b82 */ /* 0x000e300000000800 */
[----:B------:R-:W2:Y:S08]  /*0050*/  LDC.64 R2, c[0x0][0x380] ;  /* 0x0000e000ff027b82 */ /* 0x000eb00000000a00 */
[----:B------:R-:W3:Y:S01]  /*0060*/  LDC.64 R4, c[0x0][0x388] ;  /* 0x0000e200ff047b82 */ /* 0x000ee20000000a00 */
[----:B0-----:R-:W-:-:S07]  /*0070*/  IMAD R9, R0, UR6, R9 ;  /* 0x0000000600097c24 */ /* 0x001fce000f8e0209 */
[----:B------:R-:W0:Y:S01]  /*0080*/  LDC.64 R6, c[0x0][0x390] ;  /* 0x0000e400ff067b82 */ /* 0x000e220000000a00 */
[----:B--2---:R-:W-:-:S06]  /*0090*/  IMAD.WIDE R2, R9, 0x4, R2 ;  /* 0x0000000409027825 */ /* 0x004fcc00078e0202 */
[----:B-1----:R-:W2:Y:S01]  /*00a0*/  LDG.E R2, desc[UR4][R2.64] ;  /* 0x0000000402027981 */ /* 0x002ea2000c1e1900 */
[----:B---3--:R-:W-:-:S06]  /*00b0*/  IMAD.WIDE R4, R9, 0x4, R4 ;  /* 0x0000000409047825 */ /* 0x008fcc00078e0204 */
[----:B------:R-:W2:Y:S01]  /*00c0*/  LDG.E R5, desc[UR4][R4.64] ;  /* 0x0000000404057981 */ /* 0x000ea2000c1e1900 */
[----:B0-----:R-:W-:-:S04]  /*00d0*/  IMAD.WIDE R6, R9, 0x4, R6 ;  /* 0x0000000409067825 */ /* 0x001fc800078e0206 */
[----:B--2---:R-:W-:-:S05]  /*00e0*/  FADD R9, R2, R5 ;  /* 0x0000000502097221 */ /* 0x004fca0000000000 */
[----:B------:R-:W-:Y:S01]  /*00f0*/  STG.E desc[UR4][R6.64], R9 ;  /* 0x0000000906007986 */ /* 0x000fe2000c101904 */
[----:B------:R-:W-:Y:S05]  /*0100*/  EXIT ;  /* 0x000000000000794d */ /* 0x000fea0003800000 */
.L_x_0:
[----:B------:R-:W-:-:S00]  /*0110*/  BRA `(.L_x_0) ;  /* 0xfffffffc00fc7947 */ /* 0x000fc0000383ffff */
[----:B------:R-:W-:-:S00]  /*0120*/  NOP ;  /* 0x0000000000007918 */ /* 0x000fc00000000000 */
        /* <DEDUP_REMOVED lines=13> */
.L_x_1:


//--------------------- .nv.shared.reserved.0     --------------------------
	.section	.nv.shared.reserved.0,"aw",@nobits
	.weak		__nv_reservedSMEM_offset_0_alias
	.size		__nv_reservedSMEM_offset_0_alias, 0, 64
	.other		__nv_reservedSMEM_offset_0_alias,@"STO_CUDA_RESERVED_SHARED STV_DEFAULT"
__nv_reservedSMEM_offset_0_alias:
	.zero		0
	.zero		64


//--------------------- .nv.constant0._Z3addPfS_S_i --------------------------
	.section	.nv.constant0._Z3addPfS_S_i,"a",@progbits
	.sectionflags	@""
	.align	4
.nv.constant0._Z3addPfS_S_i:
	.zero		924


//--------------------- SYMBOLS --------------------------

	.type		.nv.reservedSmem.offset0,@object
	.size		.nv.reservedSmem.offset0,0x4
